//
// Generated by NVIDIA NVVM Compiler
//
// Compiler Build ID: CL-36424714
// Cuda compilation tools, release 13.0, V13.0.88
// Based on NVVM 20.0.0
//

.version 9.0
.target sm_100
.address_size 64

	// .globl	_Z15transposeKernelPfPKfii

.visible .entry _Z15transposeKernelPfPKfii(
	.param .u64 .ptr .align 1 _Z15transposeKernelPfPKfii_param_0,
	.param .u64 .ptr .align 1 _Z15transposeKernelPfPKfii_param_1,
	.param .u32 _Z15transposeKernelPfPKfii_param_2,
	.param .u32 _Z15transposeKernelPfPKfii_param_3
)
{
	.reg .pred 	%p<4>;
	.reg .b32 	%r<15>;
	.reg .b32 	%f<2>;
	.reg .b64 	%rd<9>;

	ld.param.u64 	%rd1, [_Z15transposeKernelPfPKfii_param_0];
	ld.param.u64 	%rd2, [_Z15transposeKernelPfPKfii_param_1];
	ld.param.u32 	%r5, [_Z15transposeKernelPfPKfii_param_2];
	ld.param.u32 	%r4, [_Z15transposeKernelPfPKfii_param_3];
	mov.u32 	%r6, %ctaid.x;
	mov.u32 	%r7, %ntid.x;
	mov.u32 	%r8, %tid.x;
	mad.lo.s32 	%r1, %r6, %r7, %r8;
	mov.u32 	%r9, %ctaid.y;
	mov.u32 	%r10, %ntid.y;
	mov.u32 	%r11, %tid.y;
	mad.lo.s32 	%r12, %r9, %r10, %r11;
	setp.ge.s32 	%p1, %r1, %r4;
	setp.ge.s32 	%p2, %r12, %r5;
	or.pred  	%p3, %p1, %p2;
	@%p3 bra 	$L__BB0_2;
	cvta.to.global.u64 	%rd3, %rd2;
	cvta.to.global.u64 	%rd4, %rd1;
	mad.lo.s32 	%r13, %r5, %r1, %r12;
	mul.wide.s32 	%rd5, %r13, 4;
	add.s64 	%rd6, %rd3, %rd5;
	ld.global.f32 	%f1, [%rd6];
	mad.lo.s32 	%r14, %r4, %r12, %r1;
	mul.wide.s32 	%rd7, %r14, 4;
	add.s64 	%rd8, %rd4, %rd7;
	st.global.f32 	[%rd8], %f1;
$L__BB0_2:
	ret;

}


// ===== COMPILED SASS (sm_100) =====

	.target	sm_100

	.elftype	@"ET_EXEC"


//--------------------- .note.nv.tkinfo           --------------------------
	.section	.note.nv.tkinfo,"",@"SHT_NOTE"
	.sectionflags	@"SHF_NOTE_NV_TKINFO"
	.tkinfo
        /*0018*/ 	.word	0x00000002
        /*0030*/ 	.string	""
        /*0030*/ 	.string	"ptxas"
        /*0030*/ 	.string	"Cuda compilation tools, release 13.0, V13.0.88"
        /*0030*/ 	.string	"Build cuda_13.0.r13.0/compiler.36424714_0"
        /*0030*/ 	.string	"-arch sm_100 -m 64 "



//--------------------- .note.nv.cuinfo           --------------------------
	.section	.note.nv.cuinfo,"",@"SHT_NOTE"
	.sectionflags	@"SHF_NOTE_NV_CUINFO"
        /*0018*/ 	.short	0x0002
        /*001a*/ 	.short	0x0064
        /*001c*/ 	.short	0x0082
	.zero		2


//--------------------- .nv.info                  --------------------------
	.section	.nv.info,"",@"SHT_CUDA_INFO"
	.align	4


	//----- nvinfo : EIATTR_REGCOUNT
	.align		4
        /*0000*/ 	.byte	0x04, 0x2f
        /*0002*/ 	.short	(.L_1 - .L_0)
	.align		4
.L_0:
        /*0004*/ 	.word	index@(_Z15transposeKernelPfPKfii)
        /*0008*/ 	.word	0x0000000a


	//----- nvinfo : EIATTR_FRAME_SIZE
	.align		4
.L_1:
        /*000c*/ 	.byte	0x04, 0x11
        /*000e*/ 	.short	(.L_3 - .L_2)
	.align		4
.L_2:
        /*0010*/ 	.word	index@(_Z15transposeKernelPfPKfii)
        /*0014*/ 	.word	0x00000000


	//----- nvinfo : EIATTR_MIN_STACK_SIZE
	.align		4
.L_3:
        /*0018*/ 	.byte	0x04, 0x12
        /*001a*/ 	.short	(.L_5 - .L_4)
	.align		4
.L_4:
        /*001c*/ 	.word	index@(_Z15transposeKernelPfPKfii)
        /*0020*/ 	.word	0x00000000
.L_5:


//--------------------- .nv.compat                --------------------------
	.section	.nv.compat,"",@"SHT_CUDA_COMPAT_INFO"
	.align	4
        /*0000*/ 	.byte	0x02, 0x09, 0x00, 0x00, 0x02, 0x02, 0x01, 0x00, 0x02, 0x05, 0x05, 0x00, 0x03, 0x07, 0x01, 0x01
        /*0010*/ 	.byte	0x02, 0x03, 0x00, 0x00, 0x02, 0x06, 0x01, 0x00, 0x04, 0x0b, 0x08, 0x00, 0x09, 0x00, 0x00, 0x00
        /*0020*/ 	.byte	0x00, 0x00, 0x00, 0x00


//--------------------- .nv.info._Z15transposeKernelPfPKfii --------------------------
	.section	.nv.info._Z15transposeKernelPfPKfii,"",@"SHT_CUDA_INFO"
	.sectionflags	@""
	.align	4


	//----- nvinfo : EIATTR_CUDA_API_VERSION
	.align		4
        /*0000*/ 	.byte	0x04, 0x37
        /*0002*/ 	.short	(.L_7 - .L_6)
.L_6:
        /*0004*/ 	.word	0x00000082


	//----- nvinfo : EIATTR_KPARAM_INFO
	.align		4
.L_7:
        /*0008*/ 	.byte	0x04, 0x17
        /*000a*/ 	.short	(.L_9 - .L_8)
.L_8:
        /*000c*/ 	.word	0x00000000
        /*0010*/ 	.short	0x0003
        /*0012*/ 	.short	0x0014
        /*0014*/ 	.byte	0x00, 0xf0, 0x11, 0x00


	//----- nvinfo : EIATTR_KPARAM_INFO
	.align		4
.L_9:
        /*0018*/ 	.byte	0x04, 0x17
        /*001a*/ 	.short	(.L_11 - .L_10)
.L_10:
        /*001c*/ 	.word	0x00000000
        /*0020*/ 	.short	0x0002
        /*0022*/ 	.short	0x0010
        /*0024*/ 	.byte	0x00, 0xf0, 0x11, 0x00


	//----- nvinfo : EIATTR_KPARAM_INFO
	.align		4
.L_11:
        /*0028*/ 	.byte	0x04, 0x17
        /*002a*/ 	.short	(.L_13 - .L_12)
.L_12:
        /*002c*/ 	.word	0x00000000
        /*0030*/ 	.short	0x0001
        /*0032*/ 	.short	0x0008
        /*0034*/ 	.byte	0x00, 0xf5, 0x21, 0x00


	//----- nvinfo : EIATTR_KPARAM_INFO
	.align		4
.L_13:
        /*0038*/ 	.byte	0x04, 0x17
        /*003a*/ 	.short	(.L_15 - .L_14)
.L_14:
        /*003c*/ 	.word	0x00000000
        /*0040*/ 	.short	0x0000
        /*0042*/ 	.short	0x0000
        /*0044*/ 	.byte	0x00, 0xf5, 0x21, 0x00


	//----- nvinfo : EIATTR_SPARSE_MMA_MASK
	.align		4
.L_15:
        /*0048*/ 	.byte	0x03, 0x50
        /*004a*/ 	.short	0x0000


	//----- nvinfo : EIATTR_MAXREG_COUNT
	.align		4
        /*004c*/ 	.byte	0x03, 0x1b
        /*004e*/ 	.short	0x00ff


	//----- nvinfo : EIATTR_MERCURY_ISA_VERSION
	.align		4
        /*0050*/ 	.byte	0x03, 0x5f
        /*0052*/ 	.short	0x0101


	//----- nvinfo : EIATTR_VRC_CTA_INIT_COUNT
	.align		4
        /*0054*/ 	.byte	0x02, 0x4a
	.zero		1
	.zero		1


	//----- nvinfo : EIATTR_EXIT_INSTR_OFFSETS
	.align		4
        /*0058*/ 	.byte	0x04, 0x1c
        /*005a*/ 	.short	(.L_17 - .L_16)


	//   ....[0]....
.L_16:
        /*005c*/ 	.word	0x000000c0


	//   ....[1]....
        /*0060*/ 	.word	0x00000160


	//----- nvinfo : EIATTR_CBANK_PARAM_SIZE
	.align		4
.L_17:
        /*0064*/ 	.byte	0x03, 0x19
        /*0066*/ 	.short	0x0018


	//----- nvinfo : EIATTR_PARAM_CBANK
	.align		4
        /*0068*/ 	.byte	0x04, 0x0a
        /*006a*/ 	.short	(.L_19 - .L_18)
	.align		4
.L_18:
        /*006c*/ 	.word	index@(.nv.constant0._Z15transposeKernelPfPKfii)
        /*0070*/ 	.short	0x0380
        /*0072*/ 	.short	0x0018


	//----- nvinfo : EIATTR_SW_WAR
	.align		4
.L_19:
        /*0074*/ 	.byte	0x04, 0x36
        /*0076*/ 	.short	(.L_21 - .L_20)
.L_20:
        /*0078*/ 	.word	0x00000008
.L_21:


//--------------------- .nv.callgraph             --------------------------
	.section	.nv.callgraph,"",@"SHT_CUDA_CALLGRAPH"
	.align	4
	.sectionentsize	8
	.align		4
        /*0000*/ 	.word	0x00000000
	.align		4
        /*0004*/ 	.word	0xffffffff
	.align		4
        /*0008*/ 	.word	0x00000000
	.align		4
        /*000c*/ 	.word	0xfffffffe
	.align		4
        /*0010*/ 	.word	0x00000000
	.align		4
        /*0014*/ 	.word	0xfffffffd
	.align		4
        /*0018*/ 	.word	0x00000000
	.align		4
        /*001c*/ 	.word	0xfffffffc


//--------------------- .text._Z15transposeKernelPfPKfii --------------------------
	.section	.text._Z15transposeKernelPfPKfii,"ax",@progbits
	.align	128
        .global         _Z15transposeKernelPfPKfii
        .type           _Z15transposeKernelPfPKfii,@function
        .size           _Z15transposeKernelPfPKfii,(.L_x_1 - _Z15transposeKernelPfPKfii)
        .other          _Z15transposeKernelPfPKfii,@"STO_CUDA_ENTRY STV_DEFAULT"
_Z15transposeKernelPfPKfii:
.text._Z15transposeKernelPfPKfii:
[----:B------:R-:W-:Y:S01]  /*0000*/  LDC R1, c[0x0][0x37c] ;  /* 0x0000df00ff017b82 */ /* 0x000fe20000000800 */
[----:B------:R-:W0:Y:S07]  /*0010*/  S2R R2, SR_TID.Y ;  /* 0x0000000000027919 */ /* 0x000e2e0000002200 */
[----:B------:R-:W1:Y:S01]  /*0020*/  LDC R0, c[0x0][0x360] ;  /* 0x0000d800ff007b82 */ /* 0x000e620000000800 */
[----:B------:R-:W2:Y:S01]  /*0030*/  LDCU.64 UR6, c[0x0][0x390] ;  /* 0x00007200ff0677ac */ /* 0x000ea20008000a00 */
[----:B------:R-:W1:Y:S06]  /*0040*/  S2R R3, SR_TID.X ;  /* 0x0000000000037919 */ /* 0x000e6c0000002100 */
[----:B------:R-:W0:Y:S08]  /*0050*/  S2UR UR5, SR_CTAID.Y ;  /* 0x00000000000579c3 */ /* 0x000e300000002600 */
[----:B------:R-:W0:Y:S08]  /*0060*/  LDC R7, c[0x0][0x364] ;  /* 0x0000d900ff077b82 */ /* 0x000e300000000800 */
[----:B------:R-:W1:Y:S01]  /*0070*/  S2UR UR4, SR_CTAID.X ;  /* 0x00000000000479c3 */ /* 0x000e620000002500 */
[----:B0-----:R-:W-:-:S05]  /*0080*/  IMAD R7, R7, UR5, R2 ;  /* 0x0000000507077c24 */ /* 0x001fca000f8e0202 */
[----:B--2---:R-:W-:Y:S01]  /*0090*/  ISETP.GE.AND P0, PT, R7, UR6, PT ;  /* 0x0000000607007c0c */ /* 0x004fe2000bf06270 */
[----:B-1----:R-:W-:-:S05]  /*00a0*/  IMAD R0, R0, UR4, R3 ;  /* 0x0000000400007c24 */ /* 0x002fca000f8e0203 */
[----:B------:R-:W-:-:S13]  /*00b0*/  ISETP.GE.OR P0, PT, R0, UR7, P0 ;  /* 0x0000000700007c0c */ /* 0x000fda0008706670 */
[----:B------:R-:W-:Y:S05]  /*00c0*/  @P0 EXIT ;  /* 0x000000000000094d */ /* 0x000fea0003800000 */
[----:B------:R-:W0:Y:S01]  /*00d0*/  LDC.64 R2, c[0x0][0x388] ;  /* 0x0000e200ff027b82 */ /* 0x000e220000000a00 */
[----:B------:R-:W1:Y:S01]  /*00e0*/  LDCU.64 UR4, c[0x0][0x358] ;  /* 0x00006b00ff0477ac */ /* 0x000e620008000a00 */
[----:B------:R-:W-:-:S04]  /*00f0*/  IMAD R5, R0, UR6, R7 ;  /* 0x0000000600057c24 */ /* 0x000fc8000f8e0207 */
[----:B0-----:R-:W-:Y:S02]  /*0100*/  IMAD.WIDE R2, R5, 0x4, R2 ;  /* 0x0000000405027825 */ /* 0x001fe400078e0202 */
[----:B------:R-:W0:Y:S04]  /*0110*/  LDC.64 R4, c[0x0][0x380] ;  /* 0x0000e000ff047b82 */ /* 0x000e280000000a00 */
[----:B-1----:R-:W2:Y:S01]  /*0120*/  LDG.E R3, desc[UR4][R2.64] ;  /* 0x0000000402037981 */ /* 0x002ea2000c1e1900 */
[----:B------:R-:W-:-:S04]  /*0130*/  IMAD R7, R7, UR7, R0 ;  /* 0x0000000707077c24 */ /* 0x000fc8000f8e0200 */
[----:B0-----:R-:W-:-:S05]  /*0140*/  IMAD.WIDE R4, R7, 0x4, R4 ;  /* 0x0000000407047825 */ /* 0x001fca00078e0204 */
[----:B--2---:R-:W-:Y:S01]  /*0150*/  STG.E desc[UR4][R4.64], R3 ;  /* 0x0000000304007986 */ /* 0x004fe2000c101904 */
[----:B------:R-:W-:Y:S05]  /*0160*/  EXIT ;  /* 0x000000000000794d */ /* 0x000fea0003800000 */
.L_x_0:
[----:B------:R-:W-:-:S00]  /*0170*/  BRA `(.L_x_0) ;  /* 0xfffffffc00fc7947 */ /* 0x000fc0000383ffff */
[----:B------:R-:W-:-:S00]  /*0180*/  NOP ;  /* 0x0000000000007918 */ /* 0x000fc00000000000 */
[----:B------:R-:W-:-:S00]  /*0190*/  NOP ;  /* 0x0000000000007918 */ /* 0x000fc00000000000 */
[----:B------:R-:W-:-:S00]  /*01a0*/  NOP ;  /* 0x0000000000007918 */ /* 0x000fc00000000000 */
[----:B------:R-:W-:-:S00]  /*01b0*/  NOP ;  /* 0x0000000000007918 */ /* 0x000fc00000000000 */
[----:B------:R-:W-:-:S00]  /*01c0*/  NOP ;  /* 0x0000000000007918 */ /* 0x000fc00000000000 */
[----:B------:R-:W-:-:S00]  /*01d0*/  NOP ;  /* 0x0000000000007918 */ /* 0x000fc00000000000 */
[----:B------:R-:W-:-:S00]  /*01e0*/  NOP ;  /* 0x0000000000007918 */ /* 0x000fc00000000000 */
[----:B------:R-:W-:-:S00]  /*01f0*/  NOP ;  /* 0x0000000000007918 */ /* 0x000fc00000000000 */
.L_x_1:


//--------------------- .nv.shared.reserved.0     --------------------------
	.section	.nv.shared.reserved.0,"aw",@nobits
	.weak		__nv_reservedSMEM_offset_0_alias
	.size		__nv_reservedSMEM_offset_0_alias, 0, 64
	.other		__nv_reservedSMEM_offset_0_alias,@"STO_CUDA_RESERVED_SHARED STV_DEFAULT"
__nv_reservedSMEM_offset_0_alias:
	.zero		0
	.zero		64


//--------------------- .nv.constant0._Z15transposeKernelPfPKfii --------------------------
	.section	.nv.constant0._Z15transposeKernelPfPKfii,"a",@progbits
	.sectionflags	@""
	.align	4
.nv.constant0._Z15transposeKernelPfPKfii:
	.zero		920


//--------------------- SYMBOLS --------------------------

	.type		.nv.reservedSmem.offset0,@object
	.size		.nv.reservedSmem.offset0,0x4
